//
// Generated by NVIDIA NVVM Compiler
//
// Compiler Build ID: CL-36424714
// Cuda compilation tools, release 13.0, V13.0.88
// Based on NVVM 20.0.0
//

.version 9.0
.target sm_100
.address_size 64

	// .globl	get_nhood_idx_with_distance

.visible .entry get_nhood_idx_with_distance(
	.param .u64 .ptr .align 1 get_nhood_idx_with_distance_param_0,
	.param .u64 .ptr .align 1 get_nhood_idx_with_distance_param_1,
	.param .u64 .ptr .align 1 get_nhood_idx_with_distance_param_2,
	.param .u64 .ptr .align 1 get_nhood_idx_with_distance_param_3,
	.param .u64 .ptr .align 1 get_nhood_idx_with_distance_param_4,
	.param .u64 .ptr .align 1 get_nhood_idx_with_distance_param_5,
	.param .u64 .ptr .align 1 get_nhood_idx_with_distance_param_6,
	.param .u32 get_nhood_idx_with_distance_param_7,
	.param .u32 get_nhood_idx_with_distance_param_8
)
{
	.reg .pred 	%p<59>;
	.reg .b16 	%rs<3>;
	.reg .b32 	%r<104>;
	.reg .b32 	%f<158>;
	.reg .b64 	%rd<67>;

	ld.param.u64 	%rd8, [get_nhood_idx_with_distance_param_0];
	ld.param.u64 	%rd13, [get_nhood_idx_with_distance_param_1];
	ld.param.u64 	%rd14, [get_nhood_idx_with_distance_param_2];
	ld.param.u64 	%rd9, [get_nhood_idx_with_distance_param_3];
	ld.param.u64 	%rd10, [get_nhood_idx_with_distance_param_4];
	ld.param.u64 	%rd11, [get_nhood_idx_with_distance_param_5];
	ld.param.u64 	%rd12, [get_nhood_idx_with_distance_param_6];
	ld.param.u32 	%r32, [get_nhood_idx_with_distance_param_7];
	ld.param.u32 	%r31, [get_nhood_idx_with_distance_param_8];
	cvta.to.global.u64 	%rd1, %rd14;
	cvta.to.global.u64 	%rd2, %rd13;
	mov.u32 	%r33, %ctaid.x;
	mov.u32 	%r34, %ntid.x;
	mov.u32 	%r35, %tid.x;
	mad.lo.s32 	%r1, %r33, %r34, %r35;
	setp.ge.s32 	%p1, %r1, %r32;
	@%p1 bra 	$L__BB0_19;
	cvta.to.global.u64 	%rd15, %rd8;
	cvta.to.global.u64 	%rd16, %rd9;
	mul.wide.s32 	%rd17, %r1, 4;
	add.s64 	%rd18, %rd15, %rd17;
	ld.global.nc.u32 	%r37, [%rd18];
	shl.b32 	%r38, %r37, 1;
	mul.wide.s32 	%rd19, %r38, 4;
	add.s64 	%rd20, %rd2, %rd19;
	ld.global.nc.f32 	%f1, [%rd20];
	ld.global.nc.f32 	%f2, [%rd20+4];
	mul.wide.s32 	%rd21, %r37, 4;
	add.s64 	%rd22, %rd16, %rd21;
	ld.global.nc.u32 	%r90, [%rd22];
	ld.global.nc.u32 	%r3, [%rd22+4];
	setp.ge.s32 	%p2, %r90, %r3;
	mov.b32 	%r36, -1;
	mov.u32 	%r103, %r36;
	@%p2 bra 	$L__BB0_5;
	cvta.to.global.u64 	%rd3, %rd10;
	cvta.to.global.u64 	%rd4, %rd11;
	bra.uni 	$L__BB0_4;
$L__BB0_3:
	add.s32 	%r90, %r90, 1;
	setp.eq.s32 	%p4, %r90, %r3;
	mov.u32 	%r103, %r36;
	@%p4 bra 	$L__BB0_5;
$L__BB0_4:
	mul.wide.s32 	%rd23, %r90, 4;
	add.s64 	%rd24, %rd3, %rd23;
	ld.global.nc.u32 	%r103, [%rd24];
	cvt.s64.s32 	%rd25, %r103;
	add.s64 	%rd26, %rd4, %rd25;
	ld.global.nc.u8 	%rs1, [%rd26];
	cvt.u16.u8 	%rs2, %rs1;
	setp.eq.s16 	%p3, %rs2, 0;
	@%p3 bra 	$L__BB0_3;
$L__BB0_5:
	setp.ne.s32 	%p5, %r103, -1;
	@%p5 bra 	$L__BB0_18;
	setp.lt.s32 	%p6, %r31, 1;
	mov.b32 	%r103, -1;
	@%p6 bra 	$L__BB0_18;
	and.b32  	%r8, %r31, 7;
	setp.lt.u32 	%p7, %r31, 8;
	mov.f32 	%f155, 0fBF800000;
	mov.b32 	%r103, -1;
	mov.b32 	%r98, 0;
	@%p7 bra 	$L__BB0_10;
	and.b32  	%r98, %r31, 2147483640;
	neg.s32 	%r92, %r98;
	add.s64 	%rd66, %rd1, 16;
	mov.f32 	%f155, 0fBF800000;
	mov.b32 	%r103, -1;
$L__BB0_9:
	.pragma "nounroll";
	ld.global.nc.u32 	%r45, [%rd66+-16];
	shl.b32 	%r46, %r45, 1;
	mul.wide.s32 	%rd27, %r46, 4;
	add.s64 	%rd28, %rd2, %rd27;
	ld.global.nc.f32 	%f12, [%rd28];
	ld.global.nc.f32 	%f13, [%rd28+4];
	sub.f32 	%f14, %f1, %f12;
	abs.f32 	%f15, %f14;
	sub.f32 	%f16, %f2, %f13;
	abs.f32 	%f17, %f16;
	add.f32 	%f18, %f15, %f17;
	setp.lt.f32 	%p8, %f155, 0f00000000;
	setp.lt.f32 	%p9, %f18, %f155;
	or.pred  	%p10, %p8, %p9;
	selp.f32 	%f20, %f18, %f155, %p10;
	selp.b32 	%r47, %r45, %r103, %p10;
	ld.global.nc.u32 	%r48, [%rd66+-12];
	shl.b32 	%r49, %r48, 1;
	mul.wide.s32 	%rd29, %r49, 4;
	add.s64 	%rd30, %rd2, %rd29;
	ld.global.nc.f32 	%f22, [%rd30];
	ld.global.nc.f32 	%f23, [%rd30+4];
	sub.f32 	%f24, %f1, %f22;
	abs.f32 	%f25, %f24;
	sub.f32 	%f26, %f2, %f23;
	abs.f32 	%f27, %f26;
	add.f32 	%f28, %f25, %f27;
	setp.lt.f32 	%p11, %f20, 0f00000000;
	setp.lt.f32 	%p12, %f28, %f20;
	or.pred  	%p13, %p11, %p12;
	selp.f32 	%f30, %f28, %f20, %p13;
	selp.b32 	%r50, %r48, %r47, %p13;
	ld.global.nc.u32 	%r51, [%rd66+-8];
	shl.b32 	%r52, %r51, 1;
	mul.wide.s32 	%rd31, %r52, 4;
	add.s64 	%rd32, %rd2, %rd31;
	ld.global.nc.f32 	%f32, [%rd32];
	ld.global.nc.f32 	%f33, [%rd32+4];
	sub.f32 	%f34, %f1, %f32;
	abs.f32 	%f35, %f34;
	sub.f32 	%f36, %f2, %f33;
	abs.f32 	%f37, %f36;
	add.f32 	%f38, %f35, %f37;
	setp.lt.f32 	%p14, %f30, 0f00000000;
	setp.lt.f32 	%p15, %f38, %f30;
	or.pred  	%p16, %p14, %p15;
	selp.f32 	%f40, %f38, %f30, %p16;
	selp.b32 	%r53, %r51, %r50, %p16;
	ld.global.nc.u32 	%r54, [%rd66+-4];
	shl.b32 	%r55, %r54, 1;
	mul.wide.s32 	%rd33, %r55, 4;
	add.s64 	%rd34, %rd2, %rd33;
	ld.global.nc.f32 	%f42, [%rd34];
	ld.global.nc.f32 	%f43, [%rd34+4];
	sub.f32 	%f44, %f1, %f42;
	abs.f32 	%f45, %f44;
	sub.f32 	%f46, %f2, %f43;
	abs.f32 	%f47, %f46;
	add.f32 	%f48, %f45, %f47;
	setp.lt.f32 	%p17, %f40, 0f00000000;
	setp.lt.f32 	%p18, %f48, %f40;
	or.pred  	%p19, %p17, %p18;
	selp.f32 	%f50, %f48, %f40, %p19;
	selp.b32 	%r56, %r54, %r53, %p19;
	ld.global.nc.u32 	%r57, [%rd66];
	shl.b32 	%r58, %r57, 1;
	mul.wide.s32 	%rd35, %r58, 4;
	add.s64 	%rd36, %rd2, %rd35;
	ld.global.nc.f32 	%f52, [%rd36];
	ld.global.nc.f32 	%f53, [%rd36+4];
	sub.f32 	%f54, %f1, %f52;
	abs.f32 	%f55, %f54;
	sub.f32 	%f56, %f2, %f53;
	abs.f32 	%f57, %f56;
	add.f32 	%f58, %f55, %f57;
	setp.lt.f32 	%p20, %f50, 0f00000000;
	setp.lt.f32 	%p21, %f58, %f50;
	or.pred  	%p22, %p20, %p21;
	selp.f32 	%f60, %f58, %f50, %p22;
	selp.b32 	%r59, %r57, %r56, %p22;
	ld.global.nc.u32 	%r60, [%rd66+4];
	shl.b32 	%r61, %r60, 1;
	mul.wide.s32 	%rd37, %r61, 4;
	add.s64 	%rd38, %rd2, %rd37;
	ld.global.nc.f32 	%f62, [%rd38];
	ld.global.nc.f32 	%f63, [%rd38+4];
	sub.f32 	%f64, %f1, %f62;
	abs.f32 	%f65, %f64;
	sub.f32 	%f66, %f2, %f63;
	abs.f32 	%f67, %f66;
	add.f32 	%f68, %f65, %f67;
	setp.lt.f32 	%p23, %f60, 0f00000000;
	setp.lt.f32 	%p24, %f68, %f60;
	or.pred  	%p25, %p23, %p24;
	selp.f32 	%f70, %f68, %f60, %p25;
	selp.b32 	%r62, %r60, %r59, %p25;
	ld.global.nc.u32 	%r63, [%rd66+8];
	shl.b32 	%r64, %r63, 1;
	mul.wide.s32 	%rd39, %r64, 4;
	add.s64 	%rd40, %rd2, %rd39;
	ld.global.nc.f32 	%f72, [%rd40];
	ld.global.nc.f32 	%f73, [%rd40+4];
	sub.f32 	%f74, %f1, %f72;
	abs.f32 	%f75, %f74;
	sub.f32 	%f76, %f2, %f73;
	abs.f32 	%f77, %f76;
	add.f32 	%f78, %f75, %f77;
	setp.lt.f32 	%p26, %f70, 0f00000000;
	setp.lt.f32 	%p27, %f78, %f70;
	or.pred  	%p28, %p26, %p27;
	selp.f32 	%f80, %f78, %f70, %p28;
	selp.b32 	%r65, %r63, %r62, %p28;
	ld.global.nc.u32 	%r66, [%rd66+12];
	shl.b32 	%r67, %r66, 1;
	mul.wide.s32 	%rd41, %r67, 4;
	add.s64 	%rd42, %rd2, %rd41;
	ld.global.nc.f32 	%f82, [%rd42];
	ld.global.nc.f32 	%f83, [%rd42+4];
	sub.f32 	%f84, %f1, %f82;
	abs.f32 	%f85, %f84;
	sub.f32 	%f86, %f2, %f83;
	abs.f32 	%f87, %f86;
	add.f32 	%f88, %f85, %f87;
	setp.lt.f32 	%p29, %f80, 0f00000000;
	setp.lt.f32 	%p30, %f88, %f80;
	or.pred  	%p31, %p29, %p30;
	selp.f32 	%f155, %f88, %f80, %p31;
	selp.b32 	%r103, %r66, %r65, %p31;
	add.s32 	%r92, %r92, 8;
	add.s64 	%rd66, %rd66, 32;
	setp.ne.s32 	%p32, %r92, 0;
	@%p32 bra 	$L__BB0_9;
$L__BB0_10:
	setp.eq.s32 	%p33, %r8, 0;
	@%p33 bra 	$L__BB0_18;
	and.b32  	%r18, %r31, 3;
	setp.lt.u32 	%p34, %r8, 4;
	@%p34 bra 	$L__BB0_13;
	mul.wide.u32 	%rd43, %r98, 4;
	add.s64 	%rd44, %rd1, %rd43;
	ld.global.nc.u32 	%r69, [%rd44];
	shl.b32 	%r70, %r69, 1;
	mul.wide.s32 	%rd45, %r70, 4;
	add.s64 	%rd46, %rd2, %rd45;
	ld.global.nc.f32 	%f90, [%rd46];
	ld.global.nc.f32 	%f91, [%rd46+4];
	sub.f32 	%f92, %f1, %f90;
	abs.f32 	%f93, %f92;
	sub.f32 	%f94, %f2, %f91;
	abs.f32 	%f95, %f94;
	add.f32 	%f96, %f93, %f95;
	setp.lt.f32 	%p35, %f155, 0f00000000;
	setp.lt.f32 	%p36, %f96, %f155;
	or.pred  	%p37, %p35, %p36;
	selp.f32 	%f98, %f96, %f155, %p37;
	selp.b32 	%r71, %r69, %r103, %p37;
	ld.global.nc.u32 	%r72, [%rd44+4];
	shl.b32 	%r73, %r72, 1;
	mul.wide.s32 	%rd47, %r73, 4;
	add.s64 	%rd48, %rd2, %rd47;
	ld.global.nc.f32 	%f100, [%rd48];
	ld.global.nc.f32 	%f101, [%rd48+4];
	sub.f32 	%f102, %f1, %f100;
	abs.f32 	%f103, %f102;
	sub.f32 	%f104, %f2, %f101;
	abs.f32 	%f105, %f104;
	add.f32 	%f106, %f103, %f105;
	setp.lt.f32 	%p38, %f98, 0f00000000;
	setp.lt.f32 	%p39, %f106, %f98;
	or.pred  	%p40, %p38, %p39;
	selp.f32 	%f108, %f106, %f98, %p40;
	selp.b32 	%r74, %r72, %r71, %p40;
	ld.global.nc.u32 	%r75, [%rd44+8];
	shl.b32 	%r76, %r75, 1;
	mul.wide.s32 	%rd49, %r76, 4;
	add.s64 	%rd50, %rd2, %rd49;
	ld.global.nc.f32 	%f110, [%rd50];
	ld.global.nc.f32 	%f111, [%rd50+4];
	sub.f32 	%f112, %f1, %f110;
	abs.f32 	%f113, %f112;
	sub.f32 	%f114, %f2, %f111;
	abs.f32 	%f115, %f114;
	add.f32 	%f116, %f113, %f115;
	setp.lt.f32 	%p41, %f108, 0f00000000;
	setp.lt.f32 	%p42, %f116, %f108;
	or.pred  	%p43, %p41, %p42;
	selp.f32 	%f118, %f116, %f108, %p43;
	selp.b32 	%r77, %r75, %r74, %p43;
	ld.global.nc.u32 	%r78, [%rd44+12];
	shl.b32 	%r79, %r78, 1;
	mul.wide.s32 	%rd51, %r79, 4;
	add.s64 	%rd52, %rd2, %rd51;
	ld.global.nc.f32 	%f120, [%rd52];
	ld.global.nc.f32 	%f121, [%rd52+4];
	sub.f32 	%f122, %f1, %f120;
	abs.f32 	%f123, %f122;
	sub.f32 	%f124, %f2, %f121;
	abs.f32 	%f125, %f124;
	add.f32 	%f126, %f123, %f125;
	setp.lt.f32 	%p44, %f118, 0f00000000;
	setp.lt.f32 	%p45, %f126, %f118;
	or.pred  	%p46, %p44, %p45;
	selp.f32 	%f155, %f126, %f118, %p46;
	selp.b32 	%r103, %r78, %r77, %p46;
	add.s32 	%r98, %r98, 4;
$L__BB0_13:
	setp.eq.s32 	%p47, %r18, 0;
	@%p47 bra 	$L__BB0_18;
	setp.eq.s32 	%p48, %r18, 1;
	@%p48 bra 	$L__BB0_16;
	mul.wide.u32 	%rd53, %r98, 4;
	add.s64 	%rd54, %rd1, %rd53;
	ld.global.nc.u32 	%r81, [%rd54];
	shl.b32 	%r82, %r81, 1;
	mul.wide.s32 	%rd55, %r82, 4;
	add.s64 	%rd56, %rd2, %rd55;
	ld.global.nc.f32 	%f128, [%rd56];
	ld.global.nc.f32 	%f129, [%rd56+4];
	sub.f32 	%f130, %f1, %f128;
	abs.f32 	%f131, %f130;
	sub.f32 	%f132, %f2, %f129;
	abs.f32 	%f133, %f132;
	add.f32 	%f134, %f131, %f133;
	setp.lt.f32 	%p49, %f155, 0f00000000;
	setp.lt.f32 	%p50, %f134, %f155;
	or.pred  	%p51, %p49, %p50;
	selp.f32 	%f136, %f134, %f155, %p51;
	selp.b32 	%r83, %r81, %r103, %p51;
	ld.global.nc.u32 	%r84, [%rd54+4];
	shl.b32 	%r85, %r84, 1;
	mul.wide.s32 	%rd57, %r85, 4;
	add.s64 	%rd58, %rd2, %rd57;
	ld.global.nc.f32 	%f138, [%rd58];
	ld.global.nc.f32 	%f139, [%rd58+4];
	sub.f32 	%f140, %f1, %f138;
	abs.f32 	%f141, %f140;
	sub.f32 	%f142, %f2, %f139;
	abs.f32 	%f143, %f142;
	add.f32 	%f144, %f141, %f143;
	setp.lt.f32 	%p52, %f136, 0f00000000;
	setp.lt.f32 	%p53, %f144, %f136;
	or.pred  	%p54, %p52, %p53;
	selp.f32 	%f155, %f144, %f136, %p54;
	selp.b32 	%r103, %r84, %r83, %p54;
	add.s32 	%r98, %r98, 2;
$L__BB0_16:
	and.b32  	%r86, %r31, 1;
	setp.eq.b32 	%p55, %r86, 1;
	not.pred 	%p56, %p55;
	@%p56 bra 	$L__BB0_18;
	mul.wide.u32 	%rd59, %r98, 4;
	add.s64 	%rd60, %rd1, %rd59;
	ld.global.nc.u32 	%r87, [%rd60];
	shl.b32 	%r88, %r87, 1;
	mul.wide.s32 	%rd61, %r88, 4;
	add.s64 	%rd62, %rd2, %rd61;
	ld.global.nc.f32 	%f146, [%rd62];
	ld.global.nc.f32 	%f147, [%rd62+4];
	sub.f32 	%f148, %f1, %f146;
	abs.f32 	%f149, %f148;
	sub.f32 	%f150, %f2, %f147;
	abs.f32 	%f151, %f150;
	add.f32 	%f152, %f149, %f151;
	setp.lt.f32 	%p57, %f155, 0f00000000;
	setp.lt.f32 	%p58, %f152, %f155;
	selp.b32 	%r89, %r87, %r103, %p58;
	selp.b32 	%r103, %r87, %r89, %p57;
$L__BB0_18:
	cvta.to.global.u64 	%rd63, %rd12;
	add.s64 	%rd65, %rd63, %rd17;
	st.global.u32 	[%rd65], %r103;
$L__BB0_19:
	ret;

}


// ===== COMPILED SASS (sm_100) =====

	.target	sm_100

	.elftype	@"ET_EXEC"


//--------------------- .note.nv.tkinfo           --------------------------
	.section	.note.nv.tkinfo,"",@"SHT_NOTE"
	.sectionflags	@"SHF_NOTE_NV_TKINFO"
	.tkinfo
        /*0018*/ 	.word	0x00000002
        /*0030*/ 	.string	""
        /*0030*/ 	.string	"ptxas"
        /*0030*/ 	.string	"Cuda compilation tools, release 13.0, V13.0.88"
        /*0030*/ 	.string	"Build cuda_13.0.r13.0/compiler.36424714_0"
        /*0030*/ 	.string	"-arch sm_100 -m 64 "



//--------------------- .note.nv.cuinfo           --------------------------
	.section	.note.nv.cuinfo,"",@"SHT_NOTE"
	.sectionflags	@"SHF_NOTE_NV_CUINFO"
        /*0018*/ 	.short	0x0002
        /*001a*/ 	.short	0x0064
        /*001c*/ 	.short	0x0082
	.zero		2


//--------------------- .nv.info                  --------------------------
	.section	.nv.info,"",@"SHT_CUDA_INFO"
	.align	4


	//----- nvinfo : EIATTR_REGCOUNT
	.align		4
        /*0000*/ 	.byte	0x04, 0x2f
        /*0002*/ 	.short	(.L_1 - .L_0)
	.align		4
.L_0:
        /*0004*/ 	.word	index@(get_nhood_idx_with_distance)
        /*0008*/ 	.word	0x00000020


	//----- nvinfo : EIATTR_FRAME_SIZE
	.align		4
.L_1:
        /*000c*/ 	.byte	0x04, 0x11
        /*000e*/ 	.short	(.L_3 - .L_2)
	.align		4
.L_2:
        /*0010*/ 	.word	index@(get_nhood_idx_with_distance)
        /*0014*/ 	.word	0x00000000


	//----- nvinfo : EIATTR_MIN_STACK_SIZE
	.align		4
.L_3:
        /*0018*/ 	.byte	0x04, 0x12
        /*001a*/ 	.short	(.L_5 - .L_4)
	.align		4
.L_4:
        /*001c*/ 	.word	index@(get_nhood_idx_with_distance)
        /*0020*/ 	.word	0x00000000
.L_5:


//--------------------- .nv.compat                --------------------------
	.section	.nv.compat,"",@"SHT_CUDA_COMPAT_INFO"
	.align	4
        /*0000*/ 	.byte	0x02, 0x09, 0x00, 0x00, 0x02, 0x02, 0x01, 0x00, 0x02, 0x05, 0x05, 0x00, 0x03, 0x07, 0x01, 0x01
        /*0010*/ 	.byte	0x02, 0x03, 0x00, 0x00, 0x02, 0x06, 0x01, 0x00, 0x04, 0x0b, 0x08, 0x00, 0x09, 0x00, 0x00, 0x00
        /*0020*/ 	.byte	0x00, 0x00, 0x00, 0x00


//--------------------- .nv.info.get_nhood_idx_with_distance --------------------------
	.section	.nv.info.get_nhood_idx_with_distance,"",@"SHT_CUDA_INFO"
	.sectionflags	@""
	.align	4


	//----- nvinfo : EIATTR_CUDA_API_VERSION
	.align		4
        /*0000*/ 	.byte	0x04, 0x37
        /*0002*/ 	.short	(.L_7 - .L_6)
.L_6:
        /*0004*/ 	.word	0x00000082


	//----- nvinfo : EIATTR_KPARAM_INFO
	.align		4
.L_7:
        /*0008*/ 	.byte	0x04, 0x17
        /*000a*/ 	.short	(.L_9 - .L_8)
.L_8:
        /*000c*/ 	.word	0x00000000
        /*0010*/ 	.short	0x0008
        /*0012*/ 	.short	0x003c
        /*0014*/ 	.byte	0x00, 0xf0, 0x11, 0x00


	//----- nvinfo : EIATTR_KPARAM_INFO
	.align		4
.L_9:
        /*0018*/ 	.byte	0x04, 0x17
        /*001a*/ 	.short	(.L_11 - .L_10)
.L_10:
        /*001c*/ 	.word	0x00000000
        /*0020*/ 	.short	0x0007
        /*0022*/ 	.short	0x0038
        /*0024*/ 	.byte	0x00, 0xf0, 0x11, 0x00


	//----- nvinfo : EIATTR_KPARAM_INFO
	.align		4
.L_11:
        /*0028*/ 	.byte	0x04, 0x17
        /*002a*/ 	.short	(.L_13 - .L_12)
.L_12:
        /*002c*/ 	.word	0x00000000
        /*0030*/ 	.short	0x0006
        /*0032*/ 	.short	0x0030
        /*0034*/ 	.byte	0x00, 0xf5, 0x21, 0x00


	//----- nvinfo : EIATTR_KPARAM_INFO
	.align		4
.L_13:
        /*0038*/ 	.byte	0x04, 0x17
        /*003a*/ 	.short	(.L_15 - .L_14)
.L_14:
        /*003c*/ 	.word	0x00000000
        /*0040*/ 	.short	0x0005
        /*0042*/ 	.short	0x0028
        /*0044*/ 	.byte	0x00, 0xf5, 0x21, 0x00


	//----- nvinfo : EIATTR_KPARAM_INFO
	.align		4
.L_15:
        /*0048*/ 	.byte	0x04, 0x17
        /*004a*/ 	.short	(.L_17 - .L_16)
.L_16:
        /*004c*/ 	.word	0x00000000
        /*0050*/ 	.short	0x0004
        /*0052*/ 	.short	0x0020
        /*0054*/ 	.byte	0x00, 0xf5, 0x21, 0x00


	//----- nvinfo : EIATTR_KPARAM_INFO
	.align		4
.L_17:
        /*0058*/ 	.byte	0x04, 0x17
        /*005a*/ 	.short	(.L_19 - .L_18)
.L_18:
        /*005c*/ 	.word	0x00000000
        /*0060*/ 	.short	0x0003
        /*0062*/ 	.short	0x0018
        /*0064*/ 	.byte	0x00, 0xf5, 0x21, 0x00


	//----- nvinfo : EIATTR_KPARAM_INFO
	.align		4
.L_19:
        /*0068*/ 	.byte	0x04, 0x17
        /*006a*/ 	.short	(.L_21 - .L_20)
.L_20:
        /*006c*/ 	.word	0x00000000
        /*0070*/ 	.short	0x0002
        /*0072*/ 	.short	0x0010
        /*0074*/ 	.byte	0x00, 0xf5, 0x21, 0x00


	//----- nvinfo : EIATTR_KPARAM_INFO
	.align		4
.L_21:
        /*0078*/ 	.byte	0x04, 0x17
        /*007a*/ 	.short	(.L_23 - .L_22)
.L_22:
        /*007c*/ 	.word	0x00000000
        /*0080*/ 	.short	0x0001
        /*0082*/ 	.short	0x0008
        /*0084*/ 	.byte	0x00, 0xf5, 0x21, 0x00


	//----- nvinfo : EIATTR_KPARAM_INFO
	.align		4
.L_23:
        /*0088*/ 	.byte	0x04, 0x17
        /*008a*/ 	.short	(.L_25 - .L_24)
.L_24:
        /*008c*/ 	.word	0x00000000
        /*0090*/ 	.short	0x0000
        /*0092*/ 	.short	0x0000
        /*0094*/ 	.byte	0x00, 0xf5, 0x21, 0x00


	//----- nvinfo : EIATTR_SPARSE_MMA_MASK
	.align		4
.L_25:
        /*0098*/ 	.byte	0x03, 0x50
        /*009a*/ 	.short	0x0000


	//----- nvinfo : EIATTR_MAXREG_COUNT
	.align		4
        /*009c*/ 	.byte	0x03, 0x1b
        /*009e*/ 	.short	0x00ff


	//----- nvinfo : EIATTR_MERCURY_ISA_VERSION
	.align		4
        /*00a0*/ 	.byte	0x03, 0x5f
        /*00a2*/ 	.short	0x0101


	//----- nvinfo : EIATTR_VRC_CTA_INIT_COUNT
	.align		4
        /*00a4*/ 	.byte	0x02, 0x4a
	.zero		1
	.zero		1


	//----- nvinfo : EIATTR_EXIT_INSTR_OFFSETS
	.align		4
        /*00a8*/ 	.byte	0x04, 0x1c
        /*00aa*/ 	.short	(.L_27 - .L_26)


	//   ....[0]....
.L_26:
        /*00ac*/ 	.word	0x00000070


	//   ....[1]....
        /*00b0*/ 	.word	0x000010d0


	//----- nvinfo : EIATTR_CRS_STACK_SIZE
	.align		4
.L_27:
        /*00b4*/ 	.byte	0x04, 0x1e
        /*00b6*/ 	.short	(.L_29 - .L_28)
.L_28:
        /*00b8*/ 	.word	0x00000000


	//----- nvinfo : EIATTR_CBANK_PARAM_SIZE
	.align		4
.L_29:
        /*00bc*/ 	.byte	0x03, 0x19
        /*00be*/ 	.short	0x0040


	//----- nvinfo : EIATTR_PARAM_CBANK
	.align		4
        /*00c0*/ 	.byte	0x04, 0x0a
        /*00c2*/ 	.short	(.L_31 - .L_30)
	.align		4
.L_30:
        /*00c4*/ 	.word	index@(.nv.constant0.get_nhood_idx_with_distance)
        /*00c8*/ 	.short	0x0380
        /*00ca*/ 	.short	0x0040


	//----- nvinfo : EIATTR_SW_WAR
	.align		4
.L_31:
        /*00cc*/ 	.byte	0x04, 0x36
        /*00ce*/ 	.short	(.L_33 - .L_32)
.L_32:
        /*00d0*/ 	.word	0x00000008
.L_33:


//--------------------- .nv.callgraph             --------------------------
	.section	.nv.callgraph,"",@"SHT_CUDA_CALLGRAPH"
	.align	4
	.sectionentsize	8
	.align		4
        /*0000*/ 	.word	0x00000000
	.align		4
        /*0004*/ 	.word	0xffffffff
	.align		4
        /*0008*/ 	.word	0x00000000
	.align		4
        /*000c*/ 	.word	0xfffffffe
	.align		4
        /*0010*/ 	.word	0x00000000
	.align		4
        /*0014*/ 	.word	0xfffffffd
	.align		4
        /*0018*/ 	.word	0x00000000
	.align		4
        /*001c*/ 	.word	0xfffffffc


//--------------------- .text.get_nhood_idx_with_distance --------------------------
	.section	.text.get_nhood_idx_with_distance,"ax",@progbits
	.align	128
        .global         get_nhood_idx_with_distance
        .type           get_nhood_idx_with_distance,@function
        .size           get_nhood_idx_with_distance,(.L_x_10 - get_nhood_idx_with_distance)
        .other          get_nhood_idx_with_distance,@"STO_CUDA_ENTRY STV_DEFAULT"
get_nhood_idx_with_distance:
.text.get_nhood_idx_with_distance:
[----:B------:R-:W-:Y:S01]  /*0000*/  LDC R1, c[0x0][0x37c] ;  /* 0x0000df00ff017b82 */ /* 0x000fe20000000800 */
[----:B------:R-:W0:Y:S07]  /*0010*/  S2R R0, SR_TID.X ;  /* 0x0000000000007919 */ /* 0x000e2e0000002100 */
[----:B------:R-:W0:Y:S01]  /*0020*/  S2UR UR4, SR_CTAID.X ;  /* 0x00000000000479c3 */ /* 0x000e220000002500 */
[----:B------:R-:W1:Y:S07]  /*0030*/  LDCU UR5, c[0x0][0x3b8] ;  /* 0x00007700ff0577ac */ /* 0x000e6e0008000800 */
[----:B------:R-:W0:Y:S02]  /*0040*/  LDC R13, c[0x0][0x360] ;  /* 0x0000d800ff0d7b82 */ /* 0x000e240000000800 */
[----:B0-----:R-:W-:-:S05]  /*0050*/  IMAD R13, R13, UR4, R0 ;  /* 0x000000040d0d7c24 */ /* 0x001fca000f8e0200 */
[----:B-1----:R-:W-:-:S13]  /*0060*/  ISETP.GE.AND P0, PT, R13, UR5, PT ;  /* 0x000000050d007c0c */ /* 0x002fda000bf06270 */
[----:B------:R-:W-:Y:S05]  /*0070*/  @P0 EXIT ;  /* 0x000000000000094d */ /* 0x000fea0003800000 */
[----:B------:R-:W0:Y:S01]  /*0080*/  LDC.64 R2, c[0x0][0x380] ;  /* 0x0000e000ff027b82 */ /* 0x000e220000000a00 */
[----:B------:R-:W1:Y:S01]  /*0090*/  LDCU.64 UR10, c[0x0][0x358] ;  /* 0x00006b00ff0a77ac */ /* 0x000e620008000a00 */
[----:B------:R-:W2:Y:S06]  /*00a0*/  LDCU.64 UR4, c[0x0][0x3a8] ;  /* 0x00007500ff0477ac */ /* 0x000eac0008000a00 */
[----:B------:R-:W3:Y:S08]  /*00b0*/  LDC.64 R6, c[0x0][0x398] ;  /* 0x0000e600ff067b82 */ /* 0x000ef00000000a00 */
[----:B------:R-:W4:Y:S01]  /*00c0*/  LDC.64 R4, c[0x0][0x388] ;  /* 0x0000e200ff047b82 */ /* 0x000f220000000a00 */
[----:B0-----:R-:W-:-:S06]  /*00d0*/  IMAD.WIDE R2, R13, 0x4, R2 ;  /* 0x000000040d027825 */ /* 0x001fcc00078e0202 */
[----:B-1----:R-:W3:Y:S02]  /*00e0*/  LDG.E.CONSTANT R3, desc[UR10][R2.64] ;  /* 0x0000000a02037981 */ /* 0x002ee4000c1e9900 */
[----:B---3--:R-:W-:-:S05]  /*00f0*/  IMAD.WIDE R6, R3, 0x4, R6 ;  /* 0x0000000403067825 */ /* 0x008fca00078e0206 */
[----:B------:R-:W3:Y:S04]  /*0100*/  LDG.E.CONSTANT R10, desc[UR10][R6.64] ;  /* 0x0000000a060a7981 */ /* 0x000ee8000c1e9900 */
[----:B------:R-:W3:Y:S01]  /*0110*/  LDG.E.CONSTANT R11, desc[UR10][R6.64+0x4] ;  /* 0x0000040a060b7981 */ /* 0x000ee2000c1e9900 */
[----:B------:R-:W-:Y:S01]  /*0120*/  SHF.L.U32 R9, R3, 0x1, RZ ;  /* 0x0000000103097819 */ /* 0x000fe200000006ff */
[----:B------:R-:W-:Y:S01]  /*0130*/  BSSY.RECONVERGENT B0, `(.L_x_0) ;  /* 0x0000011000007945 */ /* 0x000fe20003800200 */
[----:B------:R-:W-:-:S03]  /*0140*/  IMAD.MOV.U32 R0, RZ, RZ, -0x1 ;  /* 0xffffffffff007424 */ /* 0x000fc600078e00ff */
[----:B----4-:R-:W-:Y:S01]  /*0150*/  IMAD.WIDE R4, R9, 0x4, R4 ;  /* 0x0000000409047825 */ /* 0x010fe200078e0204 */
[----:B---3--:R-:W-:-:S13]  /*0160*/  ISETP.GE.AND P0, PT, R10, R11, PT ;  /* 0x0000000b0a00720c */ /* 0x008fda0003f06270 */
[----:B--2---:R-:W-:Y:S05]  /*0170*/  @P0 BRA `(.L_x_1) ;  /* 0x0000000000300947 */ /* 0x004fea0003800000 */
[----:B------:R-:W0:Y:S02]  /*0180*/  LDC.64 R8, c[0x0][0x3a0] ;  /* 0x0000e800ff087b82 */ /* 0x000e240000000a00 */
.L_x_2:
[----:B0-----:R-:W-:-:S05]  /*0190*/  IMAD.WIDE R2, R10, 0x4, R8 ;  /* 0x000000040a027825 */ /* 0x001fca00078e0208 */
[----:B------:R-:W2:Y:S02]  /*01a0*/  LDG.E.CONSTANT R0, desc[UR10][R2.64] ;  /* 0x0000000a02007981 */ /* 0x000ea4000c1e9900 */
[----:B--2---:R-:W-:-:S04]  /*01b0*/  IADD3 R6, P0, PT, R0, UR4, RZ ;  /* 0x0000000400067c10 */ /* 0x004fc8000ff1e0ff */
[----:B------:R-:W-:-:S05]  /*01c0*/  LEA.HI.X.SX32 R7, R0, UR5, 0x1, P0 ;  /* 0x0000000500077c11 */ /* 0x000fca00080f0eff */
[----:B------:R-:W2:Y:S02]  /*01d0*/  LDG.E.U8.CONSTANT R6, desc[UR10][R6.64] ;  /* 0x0000000a06067981 */ /* 0x000ea4000c1e9100 */
[----:B--2---:R-:W-:-:S13]  /*01e0*/  ISETP.NE.AND P0, PT, R6, RZ, PT ;  /* 0x000000ff0600720c */ /* 0x004fda0003f05270 */
[----:B------:R-:W-:Y:S05]  /*01f0*/  @P0 BRA `(.L_x_1) ;  /* 0x0000000000100947 */ /* 0x000fea0003800000 */
[----:B------:R-:W-:-:S04]  /*0200*/  IADD3 R10, PT, PT, R10, 0x1, RZ ;  /* 0x000000010a0a7810 */ /* 0x000fc80007ffe0ff */
[----:B------:R-:W-:-:S13]  /*0210*/  ISETP.NE.AND P0, PT, R10, R11, PT ;  /* 0x0000000b0a00720c */ /* 0x000fda0003f05270 */
[----:B------:R-:W-:Y:S05]  /*0220*/  @P0 BRA `(.L_x_2) ;  /* 0xfffffffc00d80947 */ /* 0x000fea000383ffff */
[----:B------:R-:W-:-:S07]  /*0230*/  IMAD.MOV.U32 R0, RZ, RZ, -0x1 ;  /* 0xffffffffff007424 */ /* 0x000fce00078e00ff */
.L_x_1:
[----:B------:R-:W-:Y:S05]  /*0240*/  BSYNC.RECONVERGENT B0 ;  /* 0x0000000000007941 */ /* 0x000fea0003800200 */
.L_x_0:
[----:B------:R-:W-:Y:S01]  /*0250*/  ISETP.NE.AND P0, PT, R0, -0x1, PT ;  /* 0xffffffff0000780c */ /* 0x000fe20003f05270 */
[----:B------:R-:W-:-:S12]  /*0260*/  BSSY.RECONVERGENT B0, `(.L_x_3) ;  /* 0x00000e3000007945 */ /* 0x000fd80003800200 */
[----:B------:R-:W-:Y:S05]  /*0270*/  @P0 BRA `(.L_x_4) ;  /* 0x0000000c00840947 */ /* 0x000fea0003800000 */
[----:B------:R-:W0:Y:S01]  /*0280*/  LDCU UR6, c[0x0][0x3bc] ;  /* 0x00007780ff0677ac */ /* 0x000e220008000800 */
[----:B------:R-:W-:Y:S01]  /*0290*/  MOV R0, 0xffffffff ;  /* 0xffffffff00007802 */ /* 0x000fe20000000f00 */
[----:B0-----:R-:W-:-:S09]  /*02a0*/  UISETP.GE.AND UP0, UPT, UR6, 0x1, UPT ;  /* 0x000000010600788c */ /* 0x001fd2000bf06270 */
[----:B------:R-:W-:Y:S05]  /*02b0*/  BRA.U !UP0, `(.L_x_4) ;  /* 0x0000000d08747547 */ /* 0x000fea000b800000 */
[----:B------:R0:W5:Y:S04]  /*02c0*/  LDG.E.CONSTANT R14, desc[UR10][R4.64] ;  /* 0x0000000a040e7981 */ /* 0x000168000c1e9900 */
[----:B------:R0:W5:Y:S01]  /*02d0*/  LDG.E.CONSTANT R15, desc[UR10][R4.64+0x4] ;  /* 0x0000040a040f7981 */ /* 0x000162000c1e9900 */
[----:B------:R-:W-:Y:S01]  /*02e0*/  UISETP.GE.U32.AND UP1, UPT, UR6, 0x8, UPT ;  /* 0x000000080600788c */ /* 0x000fe2000bf26070 */
[----:B------:R-:W-:Y:S01]  /*02f0*/  IMAD.MOV.U32 R29, RZ, RZ, -0x40800000 ;  /* 0xbf800000ff1d7424 */ /* 0x000fe200078e00ff */
[----:B------:R-:W-:Y:S01]  /*0300*/  ULOP3.LUT UR7, UR6, 0x7, URZ, 0xc0, !UPT ;  /* 0x0000000706077892 */ /* 0x000fe2000f8ec0ff */
[----:B------:R-:W-:Y:S01]  /*0310*/  MOV R0, 0xffffffff ;  /* 0xffffffff00007802 */ /* 0x000fe20000000f00 */
[----:B------:R-:W-:Y:S02]  /*0320*/  IMAD.MOV.U32 R17, RZ, RZ, RZ ;  /* 0x000000ffff117224 */ /* 0x000fe400078e00ff */
[----:B------:R-:W-:-:S03]  /*0330*/  UISETP.NE.AND UP0, UPT, UR7, URZ, UPT ;  /* 0x000000ff0700728c */ /* 0x000fc6000bf05270 */
[----:B0-----:R-:W-:Y:S08]  /*0340*/  BRA.U !UP1, `(.L_x_5) ;  /* 0x0000000509b07547 */ /* 0x001ff0000b800000 */
[----:B------:R-:W0:Y:S01]  /*0350*/  LDCU.64 UR4, c[0x0][0x390] ;  /* 0x00007200ff0477ac */ /* 0x000e220008000a00 */
[----:B------:R-:W-:Y:S02]  /*0360*/  HFMA2 R29, -RZ, RZ, -1.875, 0 ;  /* 0xbf800000ff1d7431 */ /* 0x000fe400000001ff */
[----:B------:R-:W-:Y:S01]  /*0370*/  IMAD.MOV.U32 R0, RZ, RZ, -0x1 ;  /* 0xffffffffff007424 */ /* 0x000fe200078e00ff */
[----:B------:R-:W-:-:S04]  /*0380*/  ULOP3.LUT UR8, UR6, 0x7ffffff8, URZ, 0xc0, !UPT ;  /* 0x7ffffff806087892 */ /* 0x000fc8000f8ec0ff */
[----:B------:R-:W-:Y:S02]  /*0390*/  UIADD3 UR9, UPT, UPT, -UR8, URZ, URZ ;  /* 0x000000ff08097290 */ /* 0x000fe4000fffe1ff */
[----:B------:R-:W-:Y:S01]  /*03a0*/  MOV R17, UR8 ;  /* 0x0000000800117c02 */ /* 0x000fe20008000f00 */
[----:B0-----:R-:W-:-:S04]  /*03b0*/  UIADD3 UR4, UP1, UPT, UR4, 0x10, URZ ;  /* 0x0000001004047890 */ /* 0x001fc8000ff3e0ff */
[----:B------:R-:W-:Y:S02]  /*03c0*/  UIADD3.X UR5, UPT, UPT, URZ, UR5, URZ, UP1, !UPT ;  /* 0x00000005ff057290 */ /* 0x000fe40008ffe4ff */
[----:B------:R-:W-:-:S04]  /*03d0*/  MOV R2, UR4 ;  /* 0x0000000400027c02 */ /* 0x000fc80008000f00 */
[----:B------:R-:W-:-:S07]  /*03e0*/  IMAD.U32 R3, RZ, RZ, UR5 ;  /* 0x00000005ff037e24 */ /* 0x000fce000f8e00ff */
.L_x_6:
[----:B------:R-:W2:Y:S01]  /*03f0*/  LDG.E.CONSTANT R7, desc[UR10][R2.64+-0x10] ;  /* 0xfffff00a02077981 */ /* 0x000ea2000c1e9900 */
[----:B------:R-:W0:Y:S03]  /*0400*/  LDC.64 R4, c[0x0][0x388] ;  /* 0x0000e200ff047b82 */ /* 0x000e260000000a00 */
[----:B------:R-:W3:Y:S04]  /*0410*/  LDG.E.CONSTANT R12, desc[UR10][R2.64+-0xc] ;  /* 0xfffff40a020c7981 */ /* 0x000ee8000c1e9900 */
[----:B------:R-:W4:Y:S04]  /*0420*/  LDG.E.CONSTANT R21, desc[UR10][R2.64+-0x8] ;  /* 0xfffff80a02157981 */ /* 0x000f28000c1e9900 */
[----:B------:R-:W4:Y:S01]  /*0430*/  LDG.E.CONSTANT R18, desc[UR10][R2.64+-0x4] ;  /* 0xfffffc0a02127981 */ /* 0x000f22000c1e9900 */
[----:B--2---:R-:W-:-:S05]  /*0440*/  SHF.L.U32 R9, R7, 0x1, RZ ;  /* 0x0000000107097819 */ /* 0x004fca00000006ff */
[----:B0-----:R-:W-:Y:S01]  /*0450*/  IMAD.WIDE R8, R9, 0x4, R4 ;  /* 0x0000000409087825 */ /* 0x001fe200078e0204 */
[----:B---3--:R-:W-:-:S04]  /*0460*/  SHF.L.U32 R11, R12, 0x1, RZ ;  /* 0x000000010c0b7819 */ /* 0x008fc800000006ff */
[----:B------:R-:W2:Y:S04]  /*0470*/  LDG.E.CONSTANT R19, desc[UR10][R8.64] ;  /* 0x0000000a08137981 */ /* 0x000ea8000c1e9900 */
[----:B------:R-:W3:Y:S01]  /*0480*/  LDG.E.CONSTANT R6, desc[UR10][R8.64+0x4] ;  /* 0x0000040a08067981 */ /* 0x000ee2000c1e9900 */
[----:B------:R-:W-:-:S05]  /*0490*/  IMAD.WIDE R10, R11, 0x4, R4 ;  /* 0x000000040b0a7825 */ /* 0x000fca00078e0204 */
[----:B------:R-:W3:Y:S04]  /*04a0*/  LDG.E.CONSTANT R25, desc[UR10][R10.64] ;  /* 0x0000000a0a197981 */ /* 0x000ee8000c1e9900 */
[----:B------:R4:W3:Y:S02]  /*04b0*/  LDG.E.CONSTANT R20, desc[UR10][R10.64+0x4] ;  /* 0x0000040a0a147981 */ /* 0x0008e4000c1e9900 */
[----:B----4-:R-:W-:-:S04]  /*04c0*/  IMAD.SHL.U32 R11, R21, 0x2, RZ ;  /* 0x00000002150b7824 */ /* 0x010fc800078e00ff */
[----:B------:R-:W-:-:S05]  /*04d0*/  IMAD.WIDE R10, R11, 0x4, R4 ;  /* 0x000000040b0a7825 */ /* 0x000fca00078e0204 */
[----:B------:R-:W4:Y:S04]  /*04e0*/  LDG.E.CONSTANT R27, desc[UR10][R10.64] ;  /* 0x0000000a0a1b7981 */ /* 0x000f28000c1e9900 */
[----:B------:R-:W4:Y:S01]  /*04f0*/  LDG.E.CONSTANT R26, desc[UR10][R10.64+0x4] ;  /* 0x0000040a0a1a7981 */ /* 0x000f22000c1e9900 */
[----:B--2--5:R-:W-:-:S03]  /*0500*/  FADD R16, R14, -R19 ;  /* 0x800000130e107221 */ /* 0x024fc60000000000 */
[----:B------:R-:W2:Y:S01]  /*0510*/  LDG.E.CONSTANT R19, desc[UR10][R2.64] ;  /* 0x0000000a02137981 */ /* 0x000ea2000c1e9900 */
[----:B---3--:R-:W-:-:S04]  /*0520*/  FADD R23, R15, -R6 ;  /* 0x800000060f177221 */ /* 0x008fc80000000000 */
[----:B------:R-:W-:Y:S01]  /*0530*/  FADD R6, |R16|, |R23| ;  /* 0x4000001710067221 */ /* 0x000fe20000000200 */
[----:B------:R-:W-:Y:S01]  /*0540*/  FADD R25, R14, -R25 ;  /* 0x800000190e197221 */ /* 0x000fe20000000000 */
[----:B------:R-:W3:Y:S03]  /*0550*/  LDG.E.CONSTANT R16, desc[UR10][R2.64+0x4] ;  /* 0x0000040a02107981 */ /* 0x000ee6000c1e9900 */
[----:B------:R-:W-:Y:S01]  /*0560*/  FSETP.GEU.AND P0, PT, R6, R29, PT ;  /* 0x0000001d0600720b */ /* 0x000fe20003f0e000 */
[----:B------:R-:W-:Y:S01]  /*0570*/  FADD R20, R15, -R20 ;  /* 0x800000140f147221 */ /* 0x000fe20000000000 */
[----:B------:R-:W3:Y:S02]  /*0580*/  LDG.E.CONSTANT R23, desc[UR10][R2.64+0x8] ;  /* 0x0000080a02177981 */ /* 0x000ee4000c1e9900 */
[----:B------:R-:W-:Y:S01]  /*0590*/  FSETP.LT.OR P0, PT, R29, RZ, !P0 ;  /* 0x000000ff1d00720b */ /* 0x000fe20004701400 */
[----:B------:R-:W-:-:S03]  /*05a0*/  FADD R20, |R25|, |R20| ;  /* 0x4000001419147221 */ /* 0x000fc60000000200 */
[----:B------:R-:W-:-:S04]  /*05b0*/  FSEL R29, R6, R29, P0 ;  /* 0x0000001d061d7208 */ /* 0x000fc80000000000 */
[----:B------:R-:W-:-:S04]  /*05c0*/  FSETP.GEU.AND P1, PT, R20, R29, PT ;  /* 0x0000001d1400720b */ /* 0x000fc80003f2e000 */
[----:B------:R-:W-:-:S13]  /*05d0*/  FSETP.LT.OR P1, PT, R29, RZ, !P1 ;  /* 0x000000ff1d00720b */ /* 0x000fda0004f21400 */
[----:B------:R-:W-:Y:S02]  /*05e0*/  @!P1 SEL R12, R7, R0, P0 ;  /* 0x00000000070c9207 */ /* 0x000fe40000000000 */
[----:B------:R-:W3:Y:S01]  /*05f0*/  LDG.E.CONSTANT R0, desc[UR10][R2.64+0xc] ;  /* 0x00000c0a02007981 */ /* 0x000ee2000c1e9900 */
[----:B------:R-:W-:-:S05]  /*0600*/  SHF.L.U32 R7, R18, 0x1, RZ ;  /* 0x0000000112077819 */ /* 0x000fca00000006ff */
[----:B------:R-:W-:-:S05]  /*0610*/  IMAD.WIDE R6, R7, 0x4, R4 ;  /* 0x0000000407067825 */ /* 0x000fca00078e0204 */
[----:B------:R-:W3:Y:S04]  /*0620*/  LDG.E.CONSTANT R25, desc[UR10][R6.64] ;  /* 0x0000000a06197981 */ /* 0x000ee8000c1e9900 */
[----:B------:R0:W3:Y:S01]  /*0630*/  LDG.E.CONSTANT R22, desc[UR10][R6.64+0x4] ;  /* 0x0000040a06167981 */ /* 0x0000e2000c1e9900 */
[----:B------:R-:W-:Y:S01]  /*0640*/  FSEL R20, R20, R29, P1 ;  /* 0x0000001d14147208 */ /* 0x000fe20000800000 */
[----:B----4-:R-:W-:Y:S01]  /*0650*/  FADD R27, R14, -R27 ;  /* 0x8000001b0e1b7221 */ /* 0x010fe20000000000 */
[----:B------:R-:W-:-:S04]  /*0660*/  FADD R26, R15, -R26 ;  /* 0x8000001a0f1a7221 */ /* 0x000fc80000000000 */
[----:B------:R-:W-:Y:S01]  /*0670*/  FADD R27, |R27|, |R26| ;  /* 0x4000001a1b1b7221 */ /* 0x000fe20000000200 */
[----:B--2---:R-:W-:-:S05]  /*0680*/  SHF.L.U32 R9, R19, 0x1, RZ ;  /* 0x0000000113097819 */ /* 0x004fca00000006ff */
[----:B------:R-:W-:-:S05]  /*0690*/  IMAD.WIDE R8, R9, 0x4, R4 ;  /* 0x0000000409087825 */ /* 0x000fca00078e0204 */
[----:B------:R-:W2:Y:S01]  /*06a0*/  LDG.E.CONSTANT R24, desc[UR10][R8.64] ;  /* 0x0000000a08187981 */ /* 0x000ea2000c1e9900 */
[----:B---3--:R-:W-:-:S03]  /*06b0*/  IMAD.SHL.U32 R11, R16, 0x2, RZ ;  /* 0x00000002100b7824 */ /* 0x008fc600078e00ff */
[----:B------:R-:W3:Y:S01]  /*06c0*/  LDG.E.CONSTANT R28, desc[UR10][R8.64+0x4] ;  /* 0x0000040a081c7981 */ /* 0x000ee2000c1e9900 */
[----:B------:R-:W-:Y:S01]  /*06d0*/  IMAD.WIDE R10, R11, 0x4, R4 ;  /* 0x000000040b0a7825 */ /* 0x000fe200078e0204 */
[----:B0-----:R-:W-:-:S04]  /*06e0*/  SHF.L.U32 R7, R23, 0x1, RZ ;  /* 0x0000000117077819 */ /* 0x001fc800000006ff */
[----:B------:R-:W4:Y:S01]  /*06f0*/  LDG.E.CONSTANT R29, desc[UR10][R10.64] ;  /* 0x0000000a0a1d7981 */ /* 0x000f22000c1e9900 */
[----:B------:R-:W-:-:S05]  /*0700*/  IMAD.WIDE R6, R7, 0x4, R4 ;  /* 0x0000000407067825 */ /* 0x000fca00078e0204 */
[----:B------:R-:W4:Y:S04]  /*0710*/  LDG.E.CONSTANT R9, desc[UR10][R6.64] ;  /* 0x0000000a06097981 */ /* 0x000f28000c1e9900 */
[----:B------:R-:W4:Y:S04]  /*0720*/  LDG.E.CONSTANT R10, desc[UR10][R10.64+0x4] ;  /* 0x0000040a0a0a7981 */ /* 0x000f28000c1e9900 */
[----:B------:R3:W4:Y:S01]  /*0730*/  LDG.E.CONSTANT R8, desc[UR10][R6.64+0x4] ;  /* 0x0000040a06087981 */ /* 0x000722000c1e9900 */
[----:B------:R-:W-:-:S05]  /*0740*/  SHF.L.U32 R26, R0, 0x1, RZ ;  /* 0x00000001001a7819 */ /* 0x000fca00000006ff */
[----:B------:R-:W-:-:S05]  /*0750*/  IMAD.WIDE R4, R26, 0x4, R4 ;  /* 0x000000041a047825 */ /* 0x000fca00078e0204 */
[----:B------:R-:W4:Y:S04]  /*0760*/  LDG.E.CONSTANT R26, desc[UR10][R4.64] ;  /* 0x0000000a041a7981 */ /* 0x000f28000c1e9900 */
[----:B------:R-:W4:Y:S01]  /*0770*/  LDG.E.CONSTANT R11, desc[UR10][R4.64+0x4] ;  /* 0x0000040a040b7981 */ /* 0x000f22000c1e9900 */
[----:B------:R-:W-:Y:S01]  /*0780*/  FSETP.GEU.AND P0, PT, R27, R20, PT ;  /* 0x000000141b00720b */ /* 0x000fe20003f0e000 */
[----:B------:R-:W-:Y:S01]  /*0790*/  FADD R25, R14, -R25 ;  /* 0x800000190e197221 */ /* 0x000fe20000000000 */
[----:B------:R-:W-:Y:S02]  /*07a0*/  FADD R22, R15, -R22 ;  /* 0x800000160f167221 */ /* 0x000fe40000000000 */
[----:B------:R-:W-:Y:S02]  /*07b0*/  FSETP.LT.OR P0, PT, R20, RZ, !P0 ;  /* 0x000000ff1400720b */ /* 0x000fe40004701400 */
[----:B------:R-:W-:-:S02]  /*07c0*/  FADD R25, |R25|, |R22| ;  /* 0x4000001619197221 */ /* 0x000fc40000000200 */
[----:B------:R-:W-:-:S04]  /*07d0*/  FSEL R20, R27, R20, P0 ;  /* 0x000000141b147208 */ /* 0x000fc80000000000 */
[----:B------:R-:W-:-:S04]  /*07e0*/  FSETP.GEU.AND P1, PT, R25, R20, PT ;  /* 0x000000141900720b */ /* 0x000fc80003f2e000 */
[----:B------:R-:W-:-:S04]  /*07f0*/  FSETP.LT.OR P1, PT, R20, RZ, !P1 ;  /* 0x000000ff1400720b */ /* 0x000fc80004f21400 */
[----:B------:R-:W-:Y:S01]  /*0800*/  FSEL R20, R25, R20, P1 ;  /* 0x0000001419147208 */ /* 0x000fe20000800000 */
[----:B------:R-:W-:-:S04]  /*0810*/  UIADD3 UR9, UPT, UPT, UR9, 0x8, URZ ;  /* 0x0000000809097890 */ /* 0x000fc8000fffe0ff */
[----:B------:R-:W-:-:S04]  /*0820*/  UISETP.NE.AND UP1, UPT, UR9, URZ, UPT ;  /* 0x000000ff0900728c */ /* 0x000fc8000bf25270 */
[----:B------:R-:W-:Y:S02]  /*0830*/  @!P1 SEL R18, R21, R12, P0 ;  /* 0x0000000c15129207 */ /* 0x000fe40000000000 */
[----:B------:R-:W-:-:S05]  /*0840*/  IADD3 R2, P0, PT, R2, 0x20, RZ ;  /* 0x0000002002027810 */ /* 0x000fca0007f1e0ff */
[----:B------:R-:W-:Y:S02]  /*0850*/  IMAD.X R3, RZ, RZ, R3, P0 ;  /* 0x000000ffff037224 */ /* 0x000fe400000e0603 */
[----:B--2---:R-:W-:Y:S01]  /*0860*/  FADD R24, R14, -R24 ;  /* 0x800000180e187221 */ /* 0x004fe20000000000 */
[----:B---3--:R-:W-:-:S04]  /*0870*/  FADD R7, R15, -R28 ;  /* 0x8000001c0f077221 */ /* 0x008fc80000000000 */
[----:B------:R-:W-:Y:S01]  /*0880*/  FADD R7, |R24|, |R7| ;  /* 0x4000000718077221 */ /* 0x000fe20000000200 */
[----:B----4-:R-:W-:-:S04]  /*0890*/  FADD R29, R14, -R29 ;  /* 0x8000001d0e1d7221 */ /* 0x010fc80000000000 */
[----:B------:R-:W-:-:S04]  /*08a0*/  FSETP.GEU.AND P2, PT, R7, R20, PT ;  /* 0x000000140700720b */ /* 0x000fc80003f4e000 */
[----:B------:R-:W-:Y:S01]  /*08b0*/  FSETP.LT.OR P2, PT, R20, RZ, !P2 ;  /* 0x000000ff1400720b */ /* 0x000fe20005741400 */
[----:B------:R-:W-:-:S03]  /*08c0*/  FADD R10, R15, -R10 ;  /* 0x8000000a0f0a7221 */ /* 0x000fc60000000000 */
[----:B------:R-:W-:Y:S01]  /*08d0*/  FSEL R7, R7, R20, P2 ;  /* 0x0000001407077208 */ /* 0x000fe20001000000 */
[----:B------:R-:W-:Y:S01]  /*08e0*/  FADD R10, |R29|, |R10| ;  /* 0x4000000a1d0a7221 */ /* 0x000fe20000000200 */
[----:B------:R-:W-:Y:S01]  /*08f0*/  FADD R9, R14, -R9 ;  /* 0x800000090e097221 */ /* 0x000fe20000000000 */
[----:B------:R-:W-:-:S03]  /*0900*/  FADD R8, R15, -R8 ;  /* 0x800000080f087221 */ /* 0x000fc60000000000 */
[----:B------:R-:W-:Y:S01]  /*0910*/  FSETP.GEU.AND P3, PT, R10, R7, PT ;  /* 0x000000070a00720b */ /* 0x000fe20003f6e000 */
[----:B------:R-:W-:-:S03]  /*0920*/  FADD R8, |R9|, |R8| ;  /* 0x4000000809087221 */ /* 0x000fc60000000200 */
[----:B------:R-:W-:-:S04]  /*0930*/  FSETP.LT.OR P3, PT, R7, RZ, !P3 ;  /* 0x000000ff0700720b */ /* 0x000fc80005f61400 */
[----:B------:R-:W-:-:S04]  /*0940*/  FSEL R7, R10, R7, P3 ;  /* 0x000000070a077208 */ /* 0x000fc80001800000 */
[----:B------:R-:W-:Y:S01]  /*0950*/  FSETP.GEU.AND P4, PT, R8, R7, PT ;  /* 0x000000070800720b */ /* 0x000fe20003f8e000 */
[----:B------:R-:W-:-:S03]  /*0960*/  FADD R26, R14, -R26 ;  /* 0x8000001a0e1a7221 */ /* 0x000fc60000000000 */
[----:B------:R-:W-:Y:S01]  /*0970*/  FSETP.LT.OR P4, PT, R7, RZ, !P4 ;  /* 0x000000ff0700720b */ /* 0x000fe20006781400 */
[----:B------:R-:W-:-:S03]  /*0980*/  FADD R11, R15, -R11 ;  /* 0x8000000b0f0b7221 */ /* 0x000fc60000000000 */
[----:B------:R-:W-:Y:S01]  /*0990*/  FSEL R7, R8, R7, P4 ;  /* 0x0000000708077208 */ /* 0x000fe20002000000 */
[----:B------:R-:W-:-:S05]  /*09a0*/  FADD R26, |R26|, |R11| ;  /* 0x4000000b1a1a7221 */ /* 0x000fca0000000200 */
[----:B------:R-:W-:-:S04]  /*09b0*/  FSETP.GEU.AND P5, PT, R26, R7, PT ;  /* 0x000000071a00720b */ /* 0x000fc80003fae000 */
[----:B------:R-:W-:Y:S02]  /*09c0*/  FSETP.LT.OR P5, PT, R7, RZ, !P5 ;  /* 0x000000ff0700720b */ /* 0x000fe40006fa1400 */
[----:B------:R-:W-:Y:S02]  /*09d0*/  @!P3 SEL R16, R19, R18, P2 ;  /* 0x000000121310b207 */ /* 0x000fe40001000000 */
[----:B------:R-:W-:-:S09]  /*09e0*/  FSEL R29, R26, R7, P5 ;  /* 0x000000071a1d7208 */ /* 0x000fd20002800000 */
[----:B------:R-:W-:Y:S01]  /*09f0*/  @!P5 SEL R0, R23, R16, P4 ;  /* 0x000000101700d207 */ /* 0x000fe20002000000 */
[----:B------:R-:W-:Y:S06]  /*0a00*/  BRA.U UP1, `(.L_x_6) ;  /* 0xfffffff901787547 */ /* 0x000fec000b83ffff */
.L_x_5:
[----:B------:R-:W-:Y:S05]  /*0a10*/  BRA.U !UP0, `(.L_x_4) ;  /* 0x00000005089c7547 */ /* 0x000fea000b800000 */
[----:B------:R-:W-:Y:S02]  /*0a20*/  UISETP.GE.U32.AND UP0, UPT, UR7, 0x4, UPT ;  /* 0x000000040700788c */ /* 0x000fe4000bf06070 */
[----:B------:R-:W-:-:S04]  /*0a30*/  ULOP3.LUT UR5, UR6, 0x3, URZ, 0xc0, !UPT ;  /* 0x0000000306057892 */ /* 0x000fc8000f8ec0ff */
[----:B------:R-:W-:-:S03]  /*0a40*/  UISETP.NE.AND UP1, UPT, UR5, URZ, UPT ;  /* 0x000000ff0500728c */ /* 0x000fc6000bf25270 */
[----:B------:R-:W-:Y:S08]  /*0a50*/  BRA.U !UP0, `(.L_x_7) ;  /* 0x0000000108c87547 */ /* 0x000ff0000b800000 */
[----:B------:R-:W0:Y:S08]  /*0a60*/  LDC.64 R4, c[0x0][0x390] ;  /* 0x0000e400ff047b82 */ /* 0x000e300000000a00 */
[----:B------:R-:W1:Y:S01]  /*0a70*/  LDC.64 R2, c[0x0][0x388] ;  /* 0x0000e200ff027b82 */ /* 0x000e620000000a00 */
[----:B0-----:R-:W-:-:S05]  /*0a80*/  IMAD.WIDE.U32 R4, R17, 0x4, R4 ;  /* 0x0000000411047825 */ /* 0x001fca00078e0004 */
[----:B------:R-:W2:Y:S04]  /*0a90*/  LDG.E.CONSTANT R7, desc[UR10][R4.64] ;  /* 0x0000000a04077981 */ /* 0x000ea8000c1e9900 */
[----:B------:R-:W3:Y:S01]  /*0aa0*/  LDG.E.CONSTANT R6, desc[UR10][R4.64+0x4] ;  /* 0x0000040a04067981 */ /* 0x000ee2000c1e9900 */
[----:B--2---:R-:W-:-:S05]  /*0ab0*/  SHF.L.U32 R9, R7, 0x1, RZ ;  /* 0x0000000107097819 */ /* 0x004fca00000006ff */
[----:B-1----:R-:W-:Y:S01]  /*0ac0*/  IMAD.WIDE R8, R9, 0x4, R2 ;  /* 0x0000000409087825 */ /* 0x002fe200078e0202 */
[----:B---3--:R-:W-:-:S04]  /*0ad0*/  SHF.L.U32 R11, R6, 0x1, RZ ;  /* 0x00000001060b7819 */ /* 0x008fc800000006ff */
[----:B------:R-:W2:Y:S04]  /*0ae0*/  LDG.E.CONSTANT R19, desc[UR10][R8.64] ;  /* 0x0000000a08137981 */ /* 0x000ea8000c1e9900 */
[----:B------:R-:W3:Y:S01]  /*0af0*/  LDG.E.CONSTANT R12, desc[UR10][R8.64+0x4] ;  /* 0x0000040a080c7981 */ /* 0x000ee2000c1e9900 */
[----:B------:R-:W-:-:S05]  /*0b00*/  IMAD.WIDE R10, R11, 0x4, R2 ;  /* 0x000000040b0a7825 */ /* 0x000fca00078e0202 */
[----:B------:R-:W4:Y:S04]  /*0b10*/  LDG.E.CONSTANT R21, desc[UR10][R10.64] ;  /* 0x0000000a0a157981 */ /* 0x000f28000c1e9900 */
[----:B------:R-:W4:Y:S04]  /*0b20*/  LDG.E.CONSTANT R16, desc[UR10][R10.64+0x4] ;  /* 0x0000040a0a107981 */ /* 0x000f28000c1e9900 */
[----:B------:R-:W4:Y:S01]  /*0b30*/  LDG.E.CONSTANT R9, desc[UR10][R4.64+0x8] ;  /* 0x0000080a04097981 */ /* 0x000f22000c1e9900 */
[----:B--2--5:R-:W-:Y:S01]  /*0b40*/  FADD R19, R14, -R19 ;  /* 0x800000130e137221 */ /* 0x024fe20000000000 */
[----:B---3--:R-:W-:-:S04]  /*0b50*/  FADD R12, R15, -R12 ;  /* 0x8000000c0f0c7221 */ /* 0x008fc80000000000 */
[----:B------:R-:W-:Y:S01]  /*0b60*/  FADD R12, |R19|, |R12| ;  /* 0x4000000c130c7221 */ /* 0x000fe20000000200 */
[----:B----4-:R-:W-:-:S04]  /*0b70*/  FADD R21, R14, -R21 ;  /* 0x800000150e157221 */ /* 0x010fc80000000000 */
[----:B------:R-:W-:Y:S01]  /*0b80*/  FSETP.GEU.AND P0, PT, R12, R29, PT ;  /* 0x0000001d0c00720b */ /* 0x000fe20003f0e000 */
[----:B------:R-:W-:-:S03]  /*0b90*/  FADD R16, R15, -R16 ;  /* 0x800000100f107221 */ /* 0x000fc60000000000 */
[----:B------:R-:W-:Y:S01]  /*0ba0*/  FSETP.LT.OR P0, PT, R29, RZ, !P0 ;  /* 0x000000ff1d00720b */ /* 0x000fe20004701400 */
[----:B------:R-:W-:-:S03]  /*0bb0*/  FADD R21, |R21|, |R16| ;  /* 0x4000001015157221 */ /* 0x000fc60000000200 */
[----:B------:R-:W-:-:S04]  /*0bc0*/  FSEL R12, R12, R29, P0 ;  /* 0x0000001d0c0c7208 */ /* 0x000fc80000000000 */
[----:B------:R-:W-:-:S04]  /*0bd0*/  FSETP.GEU.AND P1, PT, R21, R12, PT ;  /* 0x0000000c1500720b */ /* 0x000fc80003f2e000 */
[----:B------:R-:W-:-:S13]  /*0be0*/  FSETP.LT.OR P1, PT, R12, RZ, !P1 ;  /* 0x000000ff0c00720b */ /* 0x000fda0004f21400 */
[----:B------:R-:W-:Y:S02]  /*0bf0*/  @!P1 SEL R6, R7, R0, P0 ;  /* 0x0000000007069207 */ /* 0x000fe40000000000 */
[----:B------:R-:W2:Y:S01]  /*0c00*/  LDG.E.CONSTANT R0, desc[UR10][R4.64+0xc] ;  /* 0x00000c0a04007981 */ /* 0x000ea2000c1e9900 */
[----:B------:R-:W-:-:S04]  /*0c10*/  IMAD.SHL.U32 R11, R9, 0x2, RZ ;  /* 0x00000002090b7824 */ /* 0x000fc800078e00ff */
[----:B------:R-:W-:-:S05]  /*0c20*/  IMAD.WIDE R10, R11, 0x4, R2 ;  /* 0x000000040b0a7825 */ /* 0x000fca00078e0202 */
[----:B------:R-:W3:Y:S04]  /*0c30*/  LDG.E.CONSTANT R7, desc[UR10][R10.64] ;  /* 0x0000000a0a077981 */ /* 0x000ee8000c1e9900 */
[----:B------:R-:W4:Y:S01]  /*0c40*/  LDG.E.CONSTANT R8, desc[UR10][R10.64+0x4] ;  /* 0x0000040a0a087981 */ /* 0x000f22000c1e9900 */
[----:B--2---:R-:W-:-:S05]  /*0c50*/  SHF.L.U32 R19, R0, 0x1, RZ ;  /* 0x0000000100137819 */ /* 0x004fca00000006ff */
[----:B------:R-:W-:-:S05]  /*0c60*/  IMAD.WIDE R2, R19, 0x4, R2 ;  /* 0x0000000413027825 */ /* 0x000fca00078e0202 */
[----:B------:R-:W2:Y:S04]  /*0c70*/  LDG.E.CONSTANT R19, desc[UR10][R2.64] ;  /* 0x0000000a02137981 */ /* 0x000ea8000c1e9900 */
[----:B------:R-:W2:Y:S01]  /*0c80*/  LDG.E.CONSTANT R16, desc[UR10][R2.64+0x4] ;  /* 0x0000040a02107981 */ /* 0x000ea2000c1e9900 */
[----:B---3--:R-:W-:Y:S01]  /*0c90*/  FADD R7, R14, -R7 ;  /* 0x800000070e077221 */ /* 0x008fe20000000000 */
[----:B----4-:R-:W-:Y:S01]  /*0ca0*/  FADD R8, R15, -R8 ;  /* 0x800000080f087221 */ /* 0x010fe20000000000 */
[----:B------:R-:W-:-:S03]  /*0cb0*/  FSEL R12, R21, R12, P1 ;  /* 0x0000000c150c7208 */ /* 0x000fc60000800000 */
[----:B------:R-:W-:-:S05]  /*0cc0*/  FADD R7, |R7|, |R8| ;  /* 0x4000000807077221 */ /* 0x000fca0000000200 */
[----:B------:R-:W-:-:S04]  /*0cd0*/  FSETP.GEU.AND P0, PT, R7, R12, PT ;  /* 0x0000000c0700720b */ /* 0x000fc80003f0e000 */
[----:B------:R-:W-:-:S04]  /*0ce0*/  FSETP.LT.OR P0, PT, R12, RZ, !P0 ;  /* 0x000000ff0c00720b */ /* 0x000fc80004701400 */
[----:B------:R-:W-:Y:S02]  /*0cf0*/  FSEL R7, R7, R12, P0 ;  /* 0x0000000c07077208 */ /* 0x000fe40000000000 */
[----:B------:R-:W-:Y:S01]  /*0d00*/  IADD3 R17, PT, PT, R17, 0x4, RZ ;  /* 0x0000000411117810 */ /* 0x000fe20007ffe0ff */
[----:B--2---:R-:W-:Y:S01]  /*0d10*/  FADD R19, R14, -R19 ;  /* 0x800000130e137221 */ /* 0x004fe20000000000 */
[----:B------:R-:W-:-:S04]  /*0d20*/  FADD R16, R15, -R16 ;  /* 0x800000100f107221 */ /* 0x000fc80000000000 */
[----:B------:R-:W-:-:S05]  /*0d30*/  FADD R16, |R19|, |R16| ;  /* 0x4000001013107221 */ /* 0x000fca0000000200 */
[----:B------:R-:W-:-:S04]  /*0d40*/  FSETP.GEU.AND P1, PT, R16, R7, PT ;  /* 0x000000071000720b */ /* 0x000fc80003f2e000 */
[----:B------:R-:W-:-:S04]  /*0d50*/  FSETP.LT.OR P1, PT, R7, RZ, !P1 ;  /* 0x000000ff0700720b */ /* 0x000fc80004f21400 */
[----:B------:R-:W-:-:S09]  /*0d60*/  FSEL R29, R16, R7, P1 ;  /* 0x00000007101d7208 */ /* 0x000fd20000800000 */
[----:B------:R-:W-:-:S07]  /*0d70*/  @!P1 SEL R0, R9, R6, P0 ;  /* 0x0000000609009207 */ /* 0x000fce0000000000 */
.L_x_7:
[----:B------:R-:W-:Y:S05]  /*0d80*/  BRA.U !UP1, `(.L_x_4) ;  /* 0x0000000109c07547 */ /* 0x000fea000b800000 */
[----:B------:R-:W-:Y:S02]  /*0d90*/  UISETP.NE.AND UP0, UPT, UR5, 0x1, UPT ;  /* 0x000000010500788c */ /* 0x000fe4000bf05270 */
[----:B------:R-:W-:-:S04]  /*0da0*/  ULOP3.LUT UR4, UR6, 0x1, URZ, 0xc0, !UPT ;  /* 0x0000000106047892 */ /* 0x000fc8000f8ec0ff */
[----:B------:R-:W-:-:S03]  /*0db0*/  UISETP.NE.U32.AND UP1, UPT, UR4, 0x1, UPT ;  /* 0x000000010400788c */ /* 0x000fc6000bf25070 */
[----:B------:R-:W-:Y:S08]  /*0dc0*/  BRA.U !UP0, `(.L_x_8) ;  /* 0x0000000108707547 */ /* 0x000ff0000b800000 */
[----:B------:R-:W0:Y:S08]  /*0dd0*/  LDC.64 R2, c[0x0][0x390] ;  /* 0x0000e400ff027b82 */ /* 0x000e300000000a00 */
[----:B------:R-:W1:Y:S01]  /*0de0*/  LDC.64 R4, c[0x0][0x388] ;  /* 0x0000e200ff047b82 */ /* 0x000e620000000a00 */
[----:B0-----:R-:W-:-:S05]  /*0df0*/  IMAD.WIDE.U32 R2, R17, 0x4, R2 ;  /* 0x0000000411027825 */ /* 0x001fca00078e0002 */
[----:B------:R-:W2:Y:S04]  /*0e00*/  LDG.E.CONSTANT R9, desc[UR10][R2.64] ;  /* 0x0000000a02097981 */ /* 0x000ea8000c1e9900 */
[----:B------:R-:W3:Y:S01]  /*0e10*/  LDG.E.CONSTANT R10, desc[UR10][R2.64+0x4] ;  /* 0x0000040a020a7981 */ /* 0x000ee2000c1e9900 */
[----:B--2---:R-:W-:-:S04]  /*0e20*/  IMAD.SHL.U32 R7, R9, 0x2, RZ ;  /* 0x0000000209077824 */ /* 0x004fc800078e00ff */
[----:B-1----:R-:W-:Y:S01]  /*0e30*/  IMAD.WIDE R6, R7, 0x4, R4 ;  /* 0x0000000407067825 */ /* 0x002fe200078e0204 */
[----:B---3--:R-:W-:-:S04]  /*0e40*/  SHF.L.U32 R19, R10, 0x1, RZ ;  /* 0x000000010a137819 */ /* 0x008fc800000006ff */
[----:B------:R-:W2:Y:S04]  /*0e50*/  LDG.E.CONSTANT R11, desc[UR10][R6.64] ;  /* 0x0000000a060b7981 */ /* 0x000ea8000c1e9900 */
[----:B------:R-:W3:Y:S01]  /*0e60*/  LDG.E.CONSTANT R8, desc[UR10][R6.64+0x4] ;  /* 0x0000040a06087981 */ /* 0x000ee2000c1e9900 */
[----:B------:R-:W-:-:S05]  /*0e70*/  IMAD.WIDE R4, R19, 0x4, R4 ;  /* 0x0000000413047825 */ /* 0x000fca00078e0204 */
[----:B------:R-:W4:Y:S04]  /*0e80*/  LDG.E.CONSTANT R19, desc[UR10][R4.64] ;  /* 0x0000000a04137981 */ /* 0x000f28000c1e9900 */
[----:B------:R-:W4:Y:S01]  /*0e90*/  LDG.E.CONSTANT R12, desc[UR10][R4.64+0x4] ;  /* 0x0000040a040c7981 */ /* 0x000f22000c1e9900 */
[----:B------:R-:W-:Y:S01]  /*0ea0*/  IADD3 R17, PT, PT, R17, 0x2, RZ ;  /* 0x0000000211117810 */ /* 0x000fe20007ffe0ff */
        /* <DEDUP_REMOVED lines=10> */
[----:B------:R-:W-:-:S04]  /*0f50*/  FSETP.LT.OR P1, PT, R29, RZ, !P1 ;  /* 0x000000ff1d00720b */ /* 0x000fc80004f21400 */
[----:B------:R-:W-:-:S09]  /*0f60*/  FSEL R29, R12, R29, P1 ;  /* 0x0000001d0c1d7208 */ /* 0x000fd20000800000 */
[----:B------:R-:W-:-:S05]  /*0f70*/  @!P1 SEL R10, R9, R0, P0 ;  /* 0x00000000090a9207 */ /* 0x000fca0000000000 */
[----:B------:R-:W-:-:S07]  /*0f80*/  IMAD.MOV.U32 R0, RZ, RZ, R10 ;  /* 0x000000ffff007224 */ /* 0x000fce00078e000a */
.L_x_8:
[----:B------:R-:W-:Y:S05]  /*0f90*/  BRA.U UP1, `(.L_x_4) ;  /* 0x00000001013c7547 */ /* 0x000fea000b800000 */
[----:B------:R-:W0:Y:S08]  /*0fa0*/  LDC.64 R2, c[0x0][0x390] ;  /* 0x0000e400ff027b82 */ /* 0x000e300000000a00 */
[----:B------:R-:W1:Y:S01]  /*0fb0*/  LDC.64 R4, c[0x0][0x388] ;  /* 0x0000e200ff047b82 */ /* 0x000e620000000a00 */
[----:B0-----:R-:W-:-:S06]  /*0fc0*/  IMAD.WIDE.U32 R2, R17, 0x4, R2 ;  /* 0x0000000411027825 */ /* 0x001fcc00078e0002 */
[----:B------:R-:W2:Y:S02]  /*0fd0*/  LDG.E.CONSTANT R3, desc[UR10][R2.64] ;  /* 0x0000000a02037981 */ /* 0x000ea4000c1e9900 */
[----:B--2---:R-:W-:-:S05]  /*0fe0*/  SHF.L.U32 R7, R3, 0x1, RZ ;  /* 0x0000000103077819 */ /* 0x004fca00000006ff */
[----:B-1----:R-:W-:-:S05]  /*0ff0*/  IMAD.WIDE R4, R7, 0x4, R4 ;  /* 0x0000000407047825 */ /* 0x002fca00078e0204 */
[----:B------:R-:W2:Y:S04]  /*1000*/  LDG.E.CONSTANT R7, desc[UR10][R4.64] ;  /* 0x0000000a04077981 */ /* 0x000ea8000c1e9900 */
[----:B------:R-:W3:Y:S01]  /*1010*/  LDG.E.CONSTANT R6, desc[UR10][R4.64+0x4] ;  /* 0x0000040a04067981 */ /* 0x000ee2000c1e9900 */
[----:B------:R-:W-:Y:S01]  /*1020*/  FSETP.GEU.AND P0, PT, R29, RZ, PT ;  /* 0x000000ff1d00720b */ /* 0x000fe20003f0e000 */
[----:B--2--5:R-:W-:Y:S01]  /*1030*/  FADD R7, R14, -R7 ;  /* 0x800000070e077221 */ /* 0x024fe20000000000 */
[----:B---3--:R-:W-:-:S04]  /*1040*/  FADD R6, R15, -R6 ;  /* 0x800000060f067221 */ /* 0x008fc80000000000 */
[----:B------:R-:W-:-:S05]  /*1050*/  FADD R6, |R7|, |R6| ;  /* 0x4000000607067221 */ /* 0x000fca0000000200 */
[----:B------:R-:W-:-:S04]  /*1060*/  FSETP.GEU.AND P1, PT, R6, R29, PT ;  /* 0x0000001d0600720b */ /* 0x000fc80003f2e000 */
[----:B------:R-:W-:-:S04]  /*1070*/  @P0 SEL R3, R3, R0, !P1 ;  /* 0x0000000003030207 */ /* 0x000fc80004800000 */
[----:B------:R-:W-:-:S07]  /*1080*/  MOV R0, R3 ;  /* 0x0000000300007202 */ /* 0x000fce0000000f00 */
.L_x_4:
[----:B------:R-:W-:Y:S05]  /*1090*/  BSYNC.RECONVERGENT B0 ;  /* 0x0000000000007941 */ /* 0x000fea0003800200 */
.L_x_3:
[----:B------:R-:W0:Y:S02]  /*10a0*/  LDC.64 R2, c[0x0][0x3b0] ;  /* 0x0000ec00ff027b82 */ /* 0x000e240000000a00 */
[----:B0-----:R-:W-:-:S05]  /*10b0*/  IMAD.WIDE R2, R13, 0x4, R2 ;  /* 0x000000040d027825 */ /* 0x001fca00078e0202 */
[----:B------:R-:W-:Y:S01]  /*10c0*/  STG.E desc[UR10][R2.64], R0 ;  /* 0x0000000002007986 */ /* 0x000fe2000c10190a */
[----:B------:R-:W-:Y:S05]  /*10d0*/  EXIT ;  /* 0x000000000000794d */ /* 0x000fea0003800000 */
.L_x_9:
[----:B------:R-:W-:-:S00]  /*10e0*/  BRA `(.L_x_9) ;  /* 0xfffffffc00fc7947 */ /* 0x000fc0000383ffff */
[----:B------:R-:W-:-:S00]  /*10f0*/  NOP ;  /* 0x0000000000007918 */ /* 0x000fc00000000000 */
        /* <DEDUP_REMOVED lines=8> */
.L_x_10:


//--------------------- .nv.shared.reserved.0     --------------------------
	.section	.nv.shared.reserved.0,"aw",@nobits
	.weak		__nv_reservedSMEM_offset_0_alias
	.size		__nv_reservedSMEM_offset_0_alias, 0, 64
	.other		__nv_reservedSMEM_offset_0_alias,@"STO_CUDA_RESERVED_SHARED STV_DEFAULT"
__nv_reservedSMEM_offset_0_alias:
	.zero		0
	.zero		64


//--------------------- .nv.constant0.get_nhood_idx_with_distance --------------------------
	.section	.nv.constant0.get_nhood_idx_with_distance,"a",@progbits
	.sectionflags	@""
	.align	4
.nv.constant0.get_nhood_idx_with_distance:
	.zero		960


//--------------------- SYMBOLS --------------------------

	.type		.nv.reservedSmem.offset0,@object
	.size		.nv.reservedSmem.offset0,0x4
